//
// Generated by NVIDIA NVVM Compiler
//
// Compiler Build ID: CL-36424714
// Cuda compilation tools, release 13.0, V13.0.88
// Based on NVVM 20.0.0
//

.version 9.0
.target sm_100
.address_size 64

	// .globl	computeSDF
.extern .func  (.param .b32 func_retval0) vprintf
(
	.param .b64 vprintf_param_0,
	.param .b64 vprintf_param_1
)
;
.global .align 1 .b8 $str[24] = {80, 105, 120, 101, 108, 32, 40, 37, 100, 44, 32, 37, 100, 41, 58, 32, 105, 100, 120, 32, 37, 100, 10};

.visible .entry computeSDF(
	.param .u32 computeSDF_param_0,
	.param .u32 computeSDF_param_1,
	.param .f32 computeSDF_param_2,
	.param .f32 computeSDF_param_3,
	.param .f32 computeSDF_param_4,
	.param .f32 computeSDF_param_5,
	.param .f32 computeSDF_param_6,
	.param .f32 computeSDF_param_7,
	.param .u64 .ptr .align 1 computeSDF_param_8
)
{
	.local .align 8 .b8 	__local_depot0[16];
	.reg .b64 	%SP;
	.reg .b64 	%SPL;
	.reg .pred 	%p<7>;
	.reg .b16 	%rs<2>;
	.reg .b32 	%r<17>;
	.reg .b64 	%rd<9>;

	mov.u64 	%SPL, __local_depot0;
	cvta.local.u64 	%SP, %SPL;
	ld.param.u32 	%r4, [computeSDF_param_0];
	ld.param.u32 	%r6, [computeSDF_param_1];
	ld.param.u64 	%rd1, [computeSDF_param_8];
	mov.u32 	%r7, %ctaid.x;
	mov.u32 	%r8, %ntid.x;
	mov.u32 	%r9, %tid.x;
	mad.lo.s32 	%r1, %r7, %r8, %r9;
	mov.u32 	%r10, %ctaid.y;
	mov.u32 	%r11, %ntid.y;
	mul.lo.s32 	%r12, %r10, %r11;
	setp.ge.s32 	%p1, %r1, %r4;
	setp.ge.s32 	%p2, %r12, %r6;
	or.pred  	%p3, %p1, %p2;
	@%p3 bra 	$L__BB0_3;
	mad.lo.s32 	%r3, %r4, %r12, %r1;
	setp.lt.s32 	%p4, %r3, 0;
	mul.lo.s32 	%r13, %r6, %r4;
	setp.ge.s32 	%p5, %r3, %r13;
	or.pred  	%p6, %p4, %p5;
	@%p6 bra 	$L__BB0_3;
	add.u64 	%rd2, %SP, 0;
	add.u64 	%rd3, %SPL, 0;
	mul.lo.s32 	%r14, %r3, 3;
	st.local.v2.u32 	[%rd3], {%r1, %r12};
	st.local.u32 	[%rd3+8], %r14;
	mov.u64 	%rd4, $str;
	cvta.global.u64 	%rd5, %rd4;
	{ // callseq 0, 0
	.param .b64 param0;
	st.param.b64 	[param0], %rd5;
	.param .b64 param1;
	st.param.b64 	[param1], %rd2;
	.param .b32 retval0;
	call.uni (retval0), 
	vprintf, 
	(
	param0, 
	param1
	);
	ld.param.b32 	%r15, [retval0];
	} // callseq 0
	cvt.u64.u32 	%rd6, %r14;
	cvta.to.global.u64 	%rd7, %rd1;
	add.s64 	%rd8, %rd7, %rd6;
	mov.b16 	%rs1, 255;
	st.global.u8 	[%rd8], %rs1;
	st.global.u8 	[%rd8+1], %rs1;
	st.global.u8 	[%rd8+2], %rs1;
$L__BB0_3:
	ret;

}


// ===== COMPILED SASS (sm_100) =====

	.target	sm_100

	.elftype	@"ET_EXEC"


//--------------------- .note.nv.tkinfo           --------------------------
	.section	.note.nv.tkinfo,"",@"SHT_NOTE"
	.sectionflags	@"SHF_NOTE_NV_TKINFO"
	.tkinfo
        /*0018*/ 	.word	0x00000002
        /*0030*/ 	.string	""
        /*0030*/ 	.string	"ptxas"
        /*0030*/ 	.string	"Cuda compilation tools, release 13.0, V13.0.88"
        /*0030*/ 	.string	"Build cuda_13.0.r13.0/compiler.36424714_0"
        /*0030*/ 	.string	"-arch sm_100 -m 64 "



//--------------------- .note.nv.cuinfo           --------------------------
	.section	.note.nv.cuinfo,"",@"SHT_NOTE"
	.sectionflags	@"SHF_NOTE_NV_CUINFO"
        /*0018*/ 	.short	0x0002
        /*001a*/ 	.short	0x0064
        /*001c*/ 	.short	0x0082
	.zero		2


//--------------------- .nv.info                  --------------------------
	.section	.nv.info,"",@"SHT_CUDA_INFO"
	.align	4


	//----- nvinfo : EIATTR_REGCOUNT
	.align		4
        /*0000*/ 	.byte	0x04, 0x2f
        /*0002*/ 	.short	(.L_2 - .L_1)
	.align		4
.L_1:
        /*0004*/ 	.word	index@(computeSDF)
        /*0008*/ 	.word	0x00000018


	//----- nvinfo : EIATTR_FRAME_SIZE
	.align		4
.L_2:
        /*000c*/ 	.byte	0x04, 0x11
        /*000e*/ 	.short	(.L_4 - .L_3)
	.align		4
.L_3:
        /*0010*/ 	.word	index@(computeSDF)
        /*0014*/ 	.word	0x00000010


	//----- nvinfo : EIATTR_MIN_STACK_SIZE
	.align		4
.L_4:
        /*0018*/ 	.byte	0x04, 0x12
        /*001a*/ 	.short	(.L_6 - .L_5)
	.align		4
.L_5:
        /*001c*/ 	.word	index@(computeSDF)
        /*0020*/ 	.word	0x00000010
.L_6:


//--------------------- .nv.compat                --------------------------
	.section	.nv.compat,"",@"SHT_CUDA_COMPAT_INFO"
	.align	4
        /*0000*/ 	.byte	0x02, 0x09, 0x00, 0x00, 0x02, 0x02, 0x01, 0x00, 0x02, 0x05, 0x05, 0x00, 0x03, 0x07, 0x01, 0x01
        /*0010*/ 	.byte	0x02, 0x03, 0x00, 0x00, 0x02, 0x06, 0x01, 0x00, 0x04, 0x0b, 0x08, 0x00, 0x09, 0x00, 0x00, 0x00
        /*0020*/ 	.byte	0x00, 0x00, 0x00, 0x00


//--------------------- .nv.info.computeSDF       --------------------------
	.section	.nv.info.computeSDF,"",@"SHT_CUDA_INFO"
	.sectionflags	@""
	.align	4


	//----- nvinfo : EIATTR_CUDA_API_VERSION
	.align		4
        /*0000*/ 	.byte	0x04, 0x37
        /*0002*/ 	.short	(.L_8 - .L_7)
.L_7:
        /*0004*/ 	.word	0x00000082


	//----- nvinfo : EIATTR_KPARAM_INFO
	.align		4
.L_8:
        /*0008*/ 	.byte	0x04, 0x17
        /*000a*/ 	.short	(.L_10 - .L_9)
.L_9:
        /*000c*/ 	.word	0x00000000
        /*0010*/ 	.short	0x0008
        /*0012*/ 	.short	0x0020
        /*0014*/ 	.byte	0x00, 0xf5, 0x21, 0x00


	//----- nvinfo : EIATTR_KPARAM_INFO
	.align		4
.L_10:
        /*0018*/ 	.byte	0x04, 0x17
        /*001a*/ 	.short	(.L_12 - .L_11)
.L_11:
        /*001c*/ 	.word	0x00000000
        /*0020*/ 	.short	0x0007
        /*0022*/ 	.short	0x001c
        /*0024*/ 	.byte	0x00, 0xf0, 0x11, 0x00


	//----- nvinfo : EIATTR_KPARAM_INFO
	.align		4
.L_12:
        /*0028*/ 	.byte	0x04, 0x17
        /*002a*/ 	.short	(.L_14 - .L_13)
.L_13:
        /*002c*/ 	.word	0x00000000
        /*0030*/ 	.short	0x0006
        /*0032*/ 	.short	0x0018
        /*0034*/ 	.byte	0x00, 0xf0, 0x11, 0x00


	//----- nvinfo : EIATTR_KPARAM_INFO
	.align		4
.L_14:
        /*0038*/ 	.byte	0x04, 0x17
        /*003a*/ 	.short	(.L_16 - .L_15)
.L_15:
        /*003c*/ 	.word	0x00000000
        /*0040*/ 	.short	0x0005
        /*0042*/ 	.short	0x0014
        /*0044*/ 	.byte	0x00, 0xf0, 0x11, 0x00


	//----- nvinfo : EIATTR_KPARAM_INFO
	.align		4
.L_16:
        /*0048*/ 	.byte	0x04, 0x17
        /*004a*/ 	.short	(.L_18 - .L_17)
.L_17:
        /*004c*/ 	.word	0x00000000
        /*0050*/ 	.short	0x0004
        /*0052*/ 	.short	0x0010
        /*0054*/ 	.byte	0x00, 0xf0, 0x11, 0x00


	//----- nvinfo : EIATTR_KPARAM_INFO
	.align		4
.L_18:
        /*0058*/ 	.byte	0x04, 0x17
        /*005a*/ 	.short	(.L_20 - .L_19)
.L_19:
        /*005c*/ 	.word	0x00000000
        /*0060*/ 	.short	0x0003
        /*0062*/ 	.short	0x000c
        /*0064*/ 	.byte	0x00, 0xf0, 0x11, 0x00


	//----- nvinfo : EIATTR_KPARAM_INFO
	.align		4
.L_20:
        /*0068*/ 	.byte	0x04, 0x17
        /*006a*/ 	.short	(.L_22 - .L_21)
.L_21:
        /*006c*/ 	.word	0x00000000
        /*0070*/ 	.short	0x0002
        /*0072*/ 	.short	0x0008
        /*0074*/ 	.byte	0x00, 0xf0, 0x11, 0x00


	//----- nvinfo : EIATTR_KPARAM_INFO
	.align		4
.L_22:
        /*0078*/ 	.byte	0x04, 0x17
        /*007a*/ 	.short	(.L_24 - .L_23)
.L_23:
        /*007c*/ 	.word	0x00000000
        /*0080*/ 	.short	0x0001
        /*0082*/ 	.short	0x0004
        /*0084*/ 	.byte	0x00, 0xf0, 0x11, 0x00


	//----- nvinfo : EIATTR_KPARAM_INFO
	.align		4
.L_24:
        /*0088*/ 	.byte	0x04, 0x17
        /*008a*/ 	.short	(.L_26 - .L_25)
.L_25:
        /*008c*/ 	.word	0x00000000
        /*0090*/ 	.short	0x0000
        /*0092*/ 	.short	0x0000
        /*0094*/ 	.byte	0x00, 0xf0, 0x11, 0x00


	//----- nvinfo : EIATTR_SPARSE_MMA_MASK
	.align		4
.L_26:
        /*0098*/ 	.byte	0x03, 0x50
        /*009a*/ 	.short	0x0000


	//----- nvinfo : EIATTR_MAXREG_COUNT
	.align		4
        /*009c*/ 	.byte	0x03, 0x1b
        /*009e*/ 	.short	0x00ff


	//----- nvinfo : EIATTR_EXTERNS
	.align		4
        /*00a0*/ 	.byte	0x04, 0x0f
        /*00a2*/ 	.short	(.L_28 - .L_27)


	//   ....[0]....
	.align		4
.L_27:
        /*00a4*/ 	.word	index@(vprintf)


	//----- nvinfo : EIATTR_MERCURY_ISA_VERSION
	.align		4
.L_28:
        /*00a8*/ 	.byte	0x03, 0x5f
        /*00aa*/ 	.short	0x0101


	//----- nvinfo : EIATTR_VRC_CTA_INIT_COUNT
	.align		4
        /*00ac*/ 	.byte	0x02, 0x4a
	.zero		1
	.zero		1


	//----- nvinfo : EIATTR_SYSCALL_OFFSETS
	.align		4
        /*00b0*/ 	.byte	0x04, 0x46
        /*00b2*/ 	.short	(.L_30 - .L_29)


	//   ....[0]....
.L_29:
        /*00b4*/ 	.word	0x00000200


	//----- nvinfo : EIATTR_EXIT_INSTR_OFFSETS
	.align		4
.L_30:
        /*00b8*/ 	.byte	0x04, 0x1c
        /*00ba*/ 	.short	(.L_32 - .L_31)


	//   ....[0]....
.L_31:
        /*00bc*/ 	.word	0x00000100


	//   ....[1]....
        /*00c0*/ 	.word	0x00000150


	//   ....[2]....
        /*00c4*/ 	.word	0x00000280


	//----- nvinfo : EIATTR_CRS_STACK_SIZE
	.align		4
.L_32:
        /*00c8*/ 	.byte	0x04, 0x1e
        /*00ca*/ 	.short	(.L_34 - .L_33)
.L_33:
        /*00cc*/ 	.word	0x00000000


	//----- nvinfo : EIATTR_CBANK_PARAM_SIZE
	.align		4
.L_34:
        /*00d0*/ 	.byte	0x03, 0x19
        /*00d2*/ 	.short	0x0028


	//----- nvinfo : EIATTR_PARAM_CBANK
	.align		4
        /*00d4*/ 	.byte	0x04, 0x0a
        /*00d6*/ 	.short	(.L_36 - .L_35)
	.align		4
.L_35:
        /*00d8*/ 	.word	index@(.nv.constant0.computeSDF)
        /*00dc*/ 	.short	0x0380
        /*00de*/ 	.short	0x0028


	//----- nvinfo : EIATTR_SW_WAR
	.align		4
.L_36:
        /*00e0*/ 	.byte	0x04, 0x36
        /*00e2*/ 	.short	(.L_38 - .L_37)
.L_37:
        /*00e4*/ 	.word	0x00000008
.L_38:


//--------------------- .nv.callgraph             --------------------------
	.section	.nv.callgraph,"",@"SHT_CUDA_CALLGRAPH"
	.align	4
	.sectionentsize	8
	.align		4
        /*0000*/ 	.word	0x00000000
	.align		4
        /*0004*/ 	.word	0xffffffff
	.align		4
        /*0008*/ 	.word	index@(computeSDF)
	.align		4
        /*000c*/ 	.word	index@(vprintf)
	.align		4
        /*0010*/ 	.word	0x00000000
	.align		4
        /*0014*/ 	.word	0xfffffffe
	.align		4
        /*0018*/ 	.word	0x00000000
	.align		4
        /*001c*/ 	.word	0xfffffffd
	.align		4
        /*0020*/ 	.word	0x00000000
	.align		4
        /*0024*/ 	.word	0xfffffffc


//--------------------- .nv.constant4             --------------------------
	.section	.nv.constant4,"a",@progbits
	.align	8
	.align		8
.nv.constant4:
        /*0000*/ 	.dword	vprintf
	.align		8
        /*0008*/ 	.dword	$str


//--------------------- .text.computeSDF          --------------------------
	.section	.text.computeSDF,"ax",@progbits
	.align	128
        .global         computeSDF
        .type           computeSDF,@function
        .size           computeSDF,(.L_x_2 - computeSDF)
        .other          computeSDF,@"STO_CUDA_ENTRY STV_DEFAULT"
computeSDF:
.text.computeSDF:
[----:B------:R-:W0:Y:S01]  /*0000*/  LDC R1, c[0x0][0x37c] ;  /* 0x0000df00ff017b82 */ /* 0x000e220000000800 */
[----:B------:R-:W1:Y:S01]  /*0010*/  S2R R5, SR_TID.X ;  /* 0x0000000000057919 */ /* 0x000e620000002100 */
[----:B------:R-:W2:Y:S06]  /*0020*/  LDCU UR5, c[0x0][0x2fc] ;  /* 0x00005f80ff0577ac */ /* 0x000eac0008000800 */
[----:B------:R-:W1:Y:S01]  /*0030*/  LDC R2, c[0x0][0x360] ;  /* 0x0000d800ff027b82 */ /* 0x000e620000000800 */
[----:B0-----:R-:W-:Y:S01]  /*0040*/  VIADD R1, R1, 0xfffffff0 ;  /* 0xfffffff001017836 */ /* 0x001fe20000000000 */
[----:B------:R-:W0:Y:S01]  /*0050*/  LDCU.64 UR8, c[0x0][0x380] ;  /* 0x00007000ff0877ac */ /* 0x000e220008000a00 */
[----:B------:R-:W3:Y:S05]  /*0060*/  LDCU UR4, c[0x0][0x2f8] ;  /* 0x00005f00ff0477ac */ /* 0x000eea0008000800 */
[----:B------:R-:W4:Y:S08]  /*0070*/  S2UR UR7, SR_CTAID.Y ;  /* 0x00000000000779c3 */ /* 0x000f300000002600 */
[----:B------:R-:W4:Y:S08]  /*0080*/  LDC R3, c[0x0][0x364] ;  /* 0x0000d900ff037b82 */ /* 0x000f300000000800 */
[----:B------:R-:W1:Y:S01]  /*0090*/  S2UR UR6, SR_CTAID.X ;  /* 0x00000000000679c3 */ /* 0x000e620000002500 */
[----:B---3--:R-:W-:-:S05]  /*00a0*/  IADD3 R6, P1, PT, R1, UR4, RZ ;  /* 0x0000000401067c10 */ /* 0x008fca000ff3e0ff */
[----:B--2---:R-:W-:Y:S02]  /*00b0*/  IMAD.X R7, RZ, RZ, UR5, P1 ;  /* 0x00000005ff077e24 */ /* 0x004fe400088e06ff */
[----:B----4-:R-:W-:-:S05]  /*00c0*/  IMAD R3, R3, UR7, RZ ;  /* 0x0000000703037c24 */ /* 0x010fca000f8e02ff */
[----:B0-----:R-:W-:Y:S01]  /*00d0*/  ISETP.GE.AND P0, PT, R3, UR9, PT ;  /* 0x0000000903007c0c */ /* 0x001fe2000bf06270 */
[----:B-1----:R-:W-:-:S05]  /*00e0*/  IMAD R2, R2, UR6, R5 ;  /* 0x0000000602027c24 */ /* 0x002fca000f8e0205 */
[----:B------:R-:W-:-:S13]  /*00f0*/  ISETP.GE.OR P0, PT, R2, UR8, P0 ;  /* 0x0000000802007c0c */ /* 0x000fda0008706670 */
[----:B------:R-:W-:Y:S05]  /*0100*/  @P0 EXIT ;  /* 0x000000000000094d */ /* 0x000fea0003800000 */
[----:B------:R-:W-:Y:S02]  /*0110*/  UIMAD UR4, UR9, UR8, URZ ;  /* 0x00000008090472a4 */ /* 0x000fe4000f8e02ff */
[----:B------:R-:W-:-:S05]  /*0120*/  IMAD R16, R3, UR8, R2 ;  /* 0x0000000803107c24 */ /* 0x000fca000f8e0202 */
[----:B------:R-:W-:-:S04]  /*0130*/  ISETP.GE.AND P0, PT, R16, UR4, PT ;  /* 0x0000000410007c0c */ /* 0x000fc8000bf06270 */
[----:B------:R-:W-:-:S13]  /*0140*/  ISETP.LT.OR P0, PT, R16, RZ, P0 ;  /* 0x000000ff1000720c */ /* 0x000fda0000701670 */
[----:B------:R-:W-:Y:S05]  /*0150*/  @P0 EXIT ;  /* 0x000000000000094d */ /* 0x000fea0003800000 */
[----:B------:R-:W-:Y:S01]  /*0160*/  IMAD R16, R16, 0x3, RZ ;  /* 0x0000000310107824 */ /* 0x000fe200078e02ff */
[----:B------:R-:W-:Y:S01]  /*0170*/  MOV R0, 0x0 ;  /* 0x0000000000007802 */ /* 0x000fe20000000f00 */
[----:B------:R0:W-:Y:S01]  /*0180*/  STL.64 [R1], R2 ;  /* 0x0000000201007387 */ /* 0x0001e20000100a00 */
[----:B------:R-:W1:Y:S02]  /*0190*/  LDCU.64 UR4, c[0x4][0x8] ;  /* 0x01000100ff0477ac */ /* 0x000e640008000a00 */
[----:B------:R0:W2:Y:S01]  /*01a0*/  LDC.64 R8, c[0x4][R0] ;  /* 0x0100000000087b82 */ /* 0x0000a20000000a00 */
[----:B------:R0:W-:Y:S01]  /*01b0*/  STL [R1+0x8], R16 ;  /* 0x0000081001007387 */ /* 0x0001e20000100800 */
[----:B------:R-:W3:Y:S01]  /*01c0*/  LDCU.64 UR36, c[0x0][0x358] ;  /* 0x00006b00ff2477ac */ /* 0x000ee20008000a00 */
[----:B-1----:R-:W-:Y:S01]  /*01d0*/  IMAD.U32 R4, RZ, RZ, UR4 ;  /* 0x00000004ff047e24 */ /* 0x002fe2000f8e00ff */
[----:B0-----:R-:W-:-:S07]  /*01e0*/  MOV R5, UR5 ;  /* 0x0000000500057c02 */ /* 0x001fce0008000f00 */
[----:B------:R-:W-:-:S07]  /*01f0*/  LEPC R20, `(.L_x_0) ;  /* 0x000000001014794e */ /* 0x000fce0000000000 */
[----:B--23--:R-:W-:Y:S05]  /*0200*/  CALL.ABS.NOINC R8 ;  /* 0x0000000008007343 */ /* 0x00cfea0003c00000 */
.L_x_0:
[----:B------:R-:W0:Y:S01]  /*0210*/  LDCU.64 UR4, c[0x0][0x3a0] ;  /* 0x00007400ff0477ac */ /* 0x000e220008000a00 */
[----:B------:R-:W-:Y:S01]  /*0220*/  IMAD.MOV.U32 R8, RZ, RZ, 0xff ;  /* 0x000000ffff087424 */ /* 0x000fe200078e00ff */
[----:B0-----:R-:W-:-:S04]  /*0230*/  IADD3 R16, P0, PT, R16, UR4, RZ ;  /* 0x0000000410107c10 */ /* 0x001fc8000ff1e0ff */
[----:B------:R-:W-:-:S05]  /*0240*/  IADD3.X R17, PT, PT, RZ, UR5, RZ, P0, !PT ;  /* 0x00000005ff117c10 */ /* 0x000fca00087fe4ff */
[----:B------:R-:W-:Y:S04]  /*0250*/  STG.E.U8 desc[UR36][R16.64], R8 ;  /* 0x0000000810007986 */ /* 0x000fe8000c101124 */
[----:B------:R-:W-:Y:S04]  /*0260*/  STG.E.U8 desc[UR36][R16.64+0x1], R8 ;  /* 0x0000010810007986 */ /* 0x000fe8000c101124 */
[----:B------:R-:W-:Y:S01]  /*0270*/  STG.E.U8 desc[UR36][R16.64+0x2], R8 ;  /* 0x0000020810007986 */ /* 0x000fe2000c101124 */
[----:B------:R-:W-:Y:S05]  /*0280*/  EXIT ;  /* 0x000000000000794d */ /* 0x000fea0003800000 */
.L_x_1:
[----:B------:R-:W-:-:S00]  /*0290*/  BRA `(.L_x_1) ;  /* 0xfffffffc00fc7947 */ /* 0x000fc0000383ffff */
[----:B------:R-:W-:-:S00]  /*02a0*/  NOP ;  /* 0x0000000000007918 */ /* 0x000fc00000000000 */
        /* <DEDUP_REMOVED lines=13> */
.L_x_2:


//--------------------- .nv.global.init           --------------------------
	.section	.nv.global.init,"aw",@progbits
.nv.global.init:
	.type		$str,@object
	.size		$str,(.L_0 - $str)
$str:
        /*0000*/ 	.byte	0x50, 0x69, 0x78, 0x65, 0x6c, 0x20, 0x28, 0x25, 0x64, 0x2c, 0x20, 0x25, 0x64, 0x29, 0x3a, 0x20
        /*0010*/ 	.byte	0x69, 0x64, 0x78, 0x20, 0x25, 0x64, 0x0a, 0x00
.L_0:


//--------------------- .nv.shared.reserved.0     --------------------------
	.section	.nv.shared.reserved.0,"aw",@nobits
	.weak		__nv_reservedSMEM_offset_0_alias
	.size		__nv_reservedSMEM_offset_0_alias, 0, 64
	.other		__nv_reservedSMEM_offset_0_alias,@"STO_CUDA_RESERVED_SHARED STV_DEFAULT"
__nv_reservedSMEM_offset_0_alias:
	.zero		0
	.zero		64


//--------------------- .nv.constant0.computeSDF  --------------------------
	.section	.nv.constant0.computeSDF,"a",@progbits
	.sectionflags	@""
	.align	4
.nv.constant0.computeSDF:
	.zero		936


//--------------------- SYMBOLS --------------------------

	.type		.nv.reservedSmem.offset0,@object
	.size		.nv.reservedSmem.offset0,0x4
	.type		vprintf,@function
